//
// Generated by NVIDIA NVVM Compiler
//
// Compiler Build ID: CL-36424714
// Cuda compilation tools, release 13.0, V13.0.88
// Based on NVVM 20.0.0
//

.version 9.0
.target sm_100
.address_size 64

	// .globl	_Z12kMeansKernelP5pontoP9centroide

.visible .entry _Z12kMeansKernelP5pontoP9centroide(
	.param .u64 .ptr .align 1 _Z12kMeansKernelP5pontoP9centroide_param_0,
	.param .u64 .ptr .align 1 _Z12kMeansKernelP5pontoP9centroide_param_1
)
{
	.reg .pred 	%p<10>;
	.reg .b32 	%r<13>;
	.reg .b32 	%f<34>;
	.reg .b64 	%rd<13>;

	ld.param.u64 	%rd4, [_Z12kMeansKernelP5pontoP9centroide_param_0];
	ld.param.u64 	%rd5, [_Z12kMeansKernelP5pontoP9centroide_param_1];
	cvta.to.global.u64 	%rd1, %rd5;
	cvta.to.global.u64 	%rd2, %rd4;
	mov.u32 	%r3, %ctaid.x;
	mov.u32 	%r4, %ntid.x;
	mov.u32 	%r5, %tid.x;
	mad.lo.s32 	%r1, %r3, %r4, %r5;
	setp.gt.s32 	%p1, %r1, 9999999;
	@%p1 bra 	$L__BB0_5;
	mul.wide.s32 	%rd6, %r1, 12;
	add.s64 	%rd3, %rd2, %rd6;
	ld.global.u32 	%r6, [%rd3+8];
	ld.global.f32 	%f1, [%rd3+4];
	ld.global.f32 	%f2, [%rd3];
	ld.global.f32 	%f3, [%rd1];
	sub.f32 	%f4, %f2, %f3;
	ld.global.f32 	%f5, [%rd1+4];
	sub.f32 	%f6, %f1, %f5;
	mul.f32 	%f7, %f6, %f6;
	fma.rn.f32 	%f8, %f4, %f4, %f7;
	setp.geu.f32 	%p2, %f8, 0f461C4000;
	selp.f32 	%f9, 0f461C4000, %f8, %p2;
	selp.s32 	%r7, -1, 0, %p2;
	ld.global.f32 	%f10, [%rd1+20];
	sub.f32 	%f11, %f2, %f10;
	ld.global.f32 	%f12, [%rd1+24];
	sub.f32 	%f13, %f1, %f12;
	mul.f32 	%f14, %f13, %f13;
	fma.rn.f32 	%f15, %f11, %f11, %f14;
	setp.lt.f32 	%p3, %f15, %f9;
	selp.f32 	%f16, %f15, %f9, %p3;
	selp.b32 	%r8, 1, %r7, %p3;
	ld.global.f32 	%f17, [%rd1+40];
	sub.f32 	%f18, %f2, %f17;
	ld.global.f32 	%f19, [%rd1+44];
	sub.f32 	%f20, %f1, %f19;
	mul.f32 	%f21, %f20, %f20;
	fma.rn.f32 	%f22, %f18, %f18, %f21;
	setp.lt.f32 	%p4, %f22, %f16;
	selp.f32 	%f23, %f22, %f16, %p4;
	selp.b32 	%r9, 2, %r8, %p4;
	ld.global.f32 	%f24, [%rd1+60];
	sub.f32 	%f25, %f2, %f24;
	ld.global.f32 	%f26, [%rd1+64];
	sub.f32 	%f27, %f1, %f26;
	mul.f32 	%f28, %f27, %f27;
	fma.rn.f32 	%f29, %f25, %f25, %f28;
	setp.lt.f32 	%p5, %f29, %f23;
	selp.b32 	%r2, 3, %r9, %p5;
	setp.eq.s32 	%p6, %r6, %r2;
	setp.eq.s32 	%p7, %r2, -1;
	or.pred  	%p8, %p6, %p7;
	@%p8 bra 	$L__BB0_3;
	st.global.u32 	[%rd3+8], %r2;
$L__BB0_3:
	setp.gt.s32 	%p9, %r1, 3;
	@%p9 bra 	$L__BB0_5;
	mul.wide.s32 	%rd7, %r1, 20;
	add.s64 	%rd8, %rd1, %rd7;
	mov.b32 	%r10, 0;
	st.global.u32 	[%rd8+8], %r10;
	st.global.u32 	[%rd8+12], %r10;
	st.global.u32 	[%rd8+16], %r10;
$L__BB0_5:
	mul.wide.s32 	%rd9, %r1, 12;
	add.s64 	%rd10, %rd2, %rd9;
	ld.global.u32 	%r11, [%rd10+8];
	mul.wide.s32 	%rd11, %r11, 20;
	add.s64 	%rd12, %rd1, %rd11;
	ld.global.f32 	%f30, [%rd10];
	atom.global.add.f32 	%f31, [%rd12+8], %f30;
	ld.global.f32 	%f32, [%rd10+4];
	atom.global.add.f32 	%f33, [%rd12+12], %f32;
	atom.global.add.u32 	%r12, [%rd12+16], 1;
	ret;

}
	// .globl	_Z18newCentroidsKernelP5pontoP9centroide
.visible .entry _Z18newCentroidsKernelP5pontoP9centroide(
	.param .u64 .ptr .align 1 _Z18newCentroidsKernelP5pontoP9centroide_param_0,
	.param .u64 .ptr .align 1 _Z18newCentroidsKernelP5pontoP9centroide_param_1
)
{
	.reg .b32 	%r<3>;
	.reg .b32 	%f<6>;
	.reg .b64 	%rd<5>;

	ld.param.u64 	%rd1, [_Z18newCentroidsKernelP5pontoP9centroide_param_1];
	cvta.to.global.u64 	%rd2, %rd1;
	mov.u32 	%r1, %tid.x;
	mul.wide.u32 	%rd3, %r1, 20;
	add.s64 	%rd4, %rd2, %rd3;
	ld.global.f32 	%f1, [%rd4+8];
	ld.global.u32 	%r2, [%rd4+16];
	cvt.rn.f32.s32 	%f2, %r2;
	div.rn.f32 	%f3, %f1, %f2;
	st.global.f32 	[%rd4], %f3;
	ld.global.f32 	%f4, [%rd4+12];
	div.rn.f32 	%f5, %f4, %f2;
	st.global.f32 	[%rd4+4], %f5;
	ret;

}


// ===== COMPILED SASS (sm_100) =====

	.target	sm_100

	.elftype	@"ET_EXEC"


//--------------------- .note.nv.tkinfo           --------------------------
	.section	.note.nv.tkinfo,"",@"SHT_NOTE"
	.sectionflags	@"SHF_NOTE_NV_TKINFO"
	.tkinfo
        /*0018*/ 	.word	0x00000002
        /*0030*/ 	.string	""
        /*0030*/ 	.string	"ptxas"
        /*0030*/ 	.string	"Cuda compilation tools, release 13.0, V13.0.88"
        /*0030*/ 	.string	"Build cuda_13.0.r13.0/compiler.36424714_0"
        /*0030*/ 	.string	"-arch sm_100 -m 64 "



//--------------------- .note.nv.cuinfo           --------------------------
	.section	.note.nv.cuinfo,"",@"SHT_NOTE"
	.sectionflags	@"SHF_NOTE_NV_CUINFO"
        /*0018*/ 	.short	0x0002
        /*001a*/ 	.short	0x0064
        /*001c*/ 	.short	0x0082
	.zero		2


//--------------------- .nv.info                  --------------------------
	.section	.nv.info,"",@"SHT_CUDA_INFO"
	.align	4


	//----- nvinfo : EIATTR_REGCOUNT
	.align		4
        /*0000*/ 	.byte	0x04, 0x2f
        /*0002*/ 	.short	(.L_1 - .L_0)
	.align		4
.L_0:
        /*0004*/ 	.word	index@(_Z12kMeansKernelP5pontoP9centroide)
        /*0008*/ 	.word	0x0000001b


	//----- nvinfo : EIATTR_FRAME_SIZE
	.align		4
.L_1:
        /*000c*/ 	.byte	0x04, 0x11
        /*000e*/ 	.short	(.L_3 - .L_2)
	.align		4
.L_2:
        /*0010*/ 	.word	index@(_Z12kMeansKernelP5pontoP9centroide)
        /*0014*/ 	.word	0x00000000


	//----- nvinfo : EIATTR_REGCOUNT
	.align		4
.L_3:
        /*0018*/ 	.byte	0x04, 0x2f
        /*001a*/ 	.short	(.L_5 - .L_4)
	.align		4
.L_4:
        /*001c*/ 	.word	index@(_Z18newCentroidsKernelP5pontoP9centroide)
        /*0020*/ 	.word	0x00000011


	//----- nvinfo : EIATTR_FRAME_SIZE
	.align		4
.L_5:
        /*0024*/ 	.byte	0x04, 0x11
        /*0026*/ 	.short	(.L_7 - .L_6)
	.align		4
.L_6:
        /*0028*/ 	.word	index@($__internal_0_$__cuda_sm3x_div_rn_noftz_f32_slowpath)
        /*002c*/ 	.word	0x00000000


	//----- nvinfo : EIATTR_FRAME_SIZE
	.align		4
.L_7:
        /*0030*/ 	.byte	0x04, 0x11
        /*0032*/ 	.short	(.L_9 - .L_8)
	.align		4
.L_8:
        /*0034*/ 	.word	index@(_Z18newCentroidsKernelP5pontoP9centroide)
        /*0038*/ 	.word	0x00000000


	//----- nvinfo : EIATTR_MIN_STACK_SIZE
	.align		4
.L_9:
        /*003c*/ 	.byte	0x04, 0x12
        /*003e*/ 	.short	(.L_11 - .L_10)
	.align		4
.L_10:
        /*0040*/ 	.word	index@(_Z18newCentroidsKernelP5pontoP9centroide)
        /*0044*/ 	.word	0x00000000


	//----- nvinfo : EIATTR_MIN_STACK_SIZE
	.align		4
.L_11:
        /*0048*/ 	.byte	0x04, 0x12
        /*004a*/ 	.short	(.L_13 - .L_12)
	.align		4
.L_12:
        /*004c*/ 	.word	index@(_Z12kMeansKernelP5pontoP9centroide)
        /*0050*/ 	.word	0x00000000
.L_13:


//--------------------- .nv.compat                --------------------------
	.section	.nv.compat,"",@"SHT_CUDA_COMPAT_INFO"
	.align	4
        /*0000*/ 	.byte	0x02, 0x09, 0x00, 0x00, 0x02, 0x02, 0x01, 0x00, 0x02, 0x05, 0x05, 0x00, 0x03, 0x07, 0x01, 0x01
        /*0010*/ 	.byte	0x02, 0x03, 0x00, 0x00, 0x02, 0x06, 0x01, 0x00, 0x04, 0x0b, 0x08, 0x00, 0x01, 0x00, 0x00, 0x00
        /*0020*/ 	.byte	0x00, 0x00, 0x00, 0x00


//--------------------- .nv.info._Z18newCentroidsKernelP5pontoP9centroide --------------------------
	.section	.nv.info._Z18newCentroidsKernelP5pontoP9centroide,"",@"SHT_CUDA_INFO"
	.sectionflags	@""
	.align	4


	//----- nvinfo : EIATTR_CUDA_API_VERSION
	.align		4
        /*0000*/ 	.byte	0x04, 0x37
        /*0002*/ 	.short	(.L_15 - .L_14)
.L_14:
        /*0004*/ 	.word	0x00000082


	//----- nvinfo : EIATTR_KPARAM_INFO
	.align		4
.L_15:
        /*0008*/ 	.byte	0x04, 0x17
        /*000a*/ 	.short	(.L_17 - .L_16)
.L_16:
        /*000c*/ 	.word	0x00000000
        /*0010*/ 	.short	0x0001
        /*0012*/ 	.short	0x0008
        /*0014*/ 	.byte	0x00, 0xf5, 0x21, 0x00


	//----- nvinfo : EIATTR_KPARAM_INFO
	.align		4
.L_17:
        /*0018*/ 	.byte	0x04, 0x17
        /*001a*/ 	.short	(.L_19 - .L_18)
.L_18:
        /*001c*/ 	.word	0x00000000
        /*0020*/ 	.short	0x0000
        /*0022*/ 	.short	0x0000
        /*0024*/ 	.byte	0x00, 0xf5, 0x21, 0x00


	//----- nvinfo : EIATTR_SPARSE_MMA_MASK
	.align		4
.L_19:
        /*0028*/ 	.byte	0x03, 0x50
        /*002a*/ 	.short	0x0000


	//----- nvinfo : EIATTR_MAXREG_COUNT
	.align		4
        /*002c*/ 	.byte	0x03, 0x1b
        /*002e*/ 	.short	0x00ff


	//----- nvinfo : EIATTR_MERCURY_ISA_VERSION
	.align		4
        /*0030*/ 	.byte	0x03, 0x5f
        /*0032*/ 	.short	0x0101


	//----- nvinfo : EIATTR_VRC_CTA_INIT_COUNT
	.align		4
        /*0034*/ 	.byte	0x02, 0x4a
	.zero		1
	.zero		1


	//----- nvinfo : EIATTR_EXIT_INSTR_OFFSETS
	.align		4
        /*0038*/ 	.byte	0x04, 0x1c
        /*003a*/ 	.short	(.L_21 - .L_20)


	//   ....[0]....
.L_20:
        /*003c*/ 	.word	0x00000260


	//----- nvinfo : EIATTR_CRS_STACK_SIZE
	.align		4
.L_21:
        /*0040*/ 	.byte	0x04, 0x1e
        /*0042*/ 	.short	(.L_23 - .L_22)
.L_22:
        /*0044*/ 	.word	0x00000000


	//----- nvinfo : EIATTR_CBANK_PARAM_SIZE
	.align		4
.L_23:
        /*0048*/ 	.byte	0x03, 0x19
        /*004a*/ 	.short	0x0010


	//----- nvinfo : EIATTR_PARAM_CBANK
	.align		4
        /*004c*/ 	.byte	0x04, 0x0a
        /*004e*/ 	.short	(.L_25 - .L_24)
	.align		4
.L_24:
        /*0050*/ 	.word	index@(.nv.constant0._Z18newCentroidsKernelP5pontoP9centroide)
        /*0054*/ 	.short	0x0380
        /*0056*/ 	.short	0x0010


	//----- nvinfo : EIATTR_SW_WAR
	.align		4
.L_25:
        /*0058*/ 	.byte	0x04, 0x36
        /*005a*/ 	.short	(.L_27 - .L_26)
.L_26:
        /*005c*/ 	.word	0x00000008
.L_27:


//--------------------- .nv.info._Z12kMeansKernelP5pontoP9centroide --------------------------
	.section	.nv.info._Z12kMeansKernelP5pontoP9centroide,"",@"SHT_CUDA_INFO"
	.sectionflags	@""
	.align	4


	//----- nvinfo : EIATTR_CUDA_API_VERSION
	.align		4
        /*0000*/ 	.byte	0x04, 0x37
        /*0002*/ 	.short	(.L_29 - .L_28)
.L_28:
        /*0004*/ 	.word	0x00000082


	//----- nvinfo : EIATTR_KPARAM_INFO
	.align		4
.L_29:
        /*0008*/ 	.byte	0x04, 0x17
        /*000a*/ 	.short	(.L_31 - .L_30)
.L_30:
        /*000c*/ 	.word	0x00000000
        /*0010*/ 	.short	0x0001
        /*0012*/ 	.short	0x0008
        /*0014*/ 	.byte	0x00, 0xf5, 0x21, 0x00


	//----- nvinfo : EIATTR_KPARAM_INFO
	.align		4
.L_31:
        /*0018*/ 	.byte	0x04, 0x17
        /*001a*/ 	.short	(.L_33 - .L_32)
.L_32:
        /*001c*/ 	.word	0x00000000
        /*0020*/ 	.short	0x0000
        /*0022*/ 	.short	0x0000
        /*0024*/ 	.byte	0x00, 0xf5, 0x21, 0x00


	//----- nvinfo : EIATTR_SPARSE_MMA_MASK
	.align		4
.L_33:
        /*0028*/ 	.byte	0x03, 0x50
        /*002a*/ 	.short	0x0000


	//----- nvinfo : EIATTR_MAXREG_COUNT
	.align		4
        /*002c*/ 	.byte	0x03, 0x1b
        /*002e*/ 	.short	0x00ff


	//----- nvinfo : EIATTR_MERCURY_ISA_VERSION
	.align		4
        /*0030*/ 	.byte	0x03, 0x5f
        /*0032*/ 	.short	0x0101


	//----- nvinfo : EIATTR_VRC_CTA_INIT_COUNT
	.align		4
        /*0034*/ 	.byte	0x02, 0x4a
	.zero		1
	.zero		1


	//----- nvinfo : EIATTR_EXIT_INSTR_OFFSETS
	.align		4
        /*0038*/ 	.byte	0x04, 0x1c
        /*003a*/ 	.short	(.L_35 - .L_34)


	//   ....[0]....
.L_34:
        /*003c*/ 	.word	0x00000470


	//----- nvinfo : EIATTR_CRS_STACK_SIZE
	.align		4
.L_35:
        /*0040*/ 	.byte	0x04, 0x1e
        /*0042*/ 	.short	(.L_37 - .L_36)
.L_36:
        /*0044*/ 	.word	0x00000000


	//----- nvinfo : EIATTR_CBANK_PARAM_SIZE
	.align		4
.L_37:
        /*0048*/ 	.byte	0x03, 0x19
        /*004a*/ 	.short	0x0010


	//----- nvinfo : EIATTR_PARAM_CBANK
	.align		4
        /*004c*/ 	.byte	0x04, 0x0a
        /*004e*/ 	.short	(.L_39 - .L_38)
	.align		4
.L_38:
        /*0050*/ 	.word	index@(.nv.constant0._Z12kMeansKernelP5pontoP9centroide)
        /*0054*/ 	.short	0x0380
        /*0056*/ 	.short	0x0010


	//----- nvinfo : EIATTR_SW_WAR
	.align		4
.L_39:
        /*0058*/ 	.byte	0x04, 0x36
        /*005a*/ 	.short	(.L_41 - .L_40)
.L_40:
        /*005c*/ 	.word	0x00000008
.L_41:


//--------------------- .nv.callgraph             --------------------------
	.section	.nv.callgraph,"",@"SHT_CUDA_CALLGRAPH"
	.align	4
	.sectionentsize	8
	.align		4
        /*0000*/ 	.word	0x00000000
	.align		4
        /*0004*/ 	.word	0xffffffff
	.align		4
        /*0008*/ 	.word	0x00000000
	.align		4
        /*000c*/ 	.word	0xfffffffe
	.align		4
        /*0010*/ 	.word	0x00000000
	.align		4
        /*0014*/ 	.word	0xfffffffd
	.align		4
        /*0018*/ 	.word	0x00000000
	.align		4
        /*001c*/ 	.word	0xfffffffc


//--------------------- .text._Z18newCentroidsKernelP5pontoP9centroide --------------------------
	.section	.text._Z18newCentroidsKernelP5pontoP9centroide,"ax",@progbits
	.align	128
        .global         _Z18newCentroidsKernelP5pontoP9centroide
        .type           _Z18newCentroidsKernelP5pontoP9centroide,@function
        .size           _Z18newCentroidsKernelP5pontoP9centroide,(.L_x_19 - _Z18newCentroidsKernelP5pontoP9centroide)
        .other          _Z18newCentroidsKernelP5pontoP9centroide,@"STO_CUDA_ENTRY STV_DEFAULT"
_Z18newCentroidsKernelP5pontoP9centroide:
.text._Z18newCentroidsKernelP5pontoP9centroide:
[----:B------:R-:W-:Y:S01]  /*0000*/  LDC R1, c[0x0][0x37c] ;  /* 0x0000df00ff017b82 */ /* 0x000fe20000000800 */
[----:B------:R-:W0:Y:S07]  /*0010*/  S2R R3, SR_TID.X ;  /* 0x0000000000037919 */ /* 0x000e2e0000002100 */
[----:B------:R-:W0:Y:S01]  /*0020*/  LDC.64 R4, c[0x0][0x388] ;  /* 0x0000e200ff047b82 */ /* 0x000e220000000a00 */
[----:B------:R-:W1:Y:S01]  /*0030*/  LDCU.64 UR4, c[0x0][0x358] ;  /* 0x00006b00ff0477ac */ /* 0x000e620008000a00 */
[----:B0-----:R-:W-:-:S05]  /*0040*/  IMAD.WIDE.U32 R4, R3, 0x14, R4 ;  /* 0x0000001403047825 */ /* 0x001fca00078e0004 */
[----:B-1----:R-:W2:Y:S04]  /*0050*/  LDG.E R3, desc[UR4][R4.64+0x10] ;  /* 0x0000100404037981 */ /* 0x002ea8000c1e1900 */
[----:B------:R-:W3:Y:S01]  /*0060*/  LDG.E R0, desc[UR4][R4.64+0x8] ;  /* 0x0000080404007981 */ /* 0x000ee2000c1e1900 */
[----:B------:R-:W-:Y:S01]  /*0070*/  BSSY.RECONVERGENT B0, `(.L_x_0) ;  /* 0x000000d000007945 */ /* 0x000fe20003800200 */
[----:B--2---:R-:W-:-:S04]  /*0080*/  I2FP.F32.S32 R3, R3 ;  /* 0x0000000300037245 */ /* 0x004fc80000201400 */
[----:B------:R-:W0:Y:S08]  /*0090*/  MUFU.RCP R2, R3 ;  /* 0x0000000300027308 */ /* 0x000e300000001000 */
[----:B---3--:R-:W1:Y:S01]  /*00a0*/  FCHK P0, R0, R3 ;  /* 0x0000000300007302 */ /* 0x008e620000000000 */
[----:B0-----:R-:W-:-:S04]  /*00b0*/  FFMA R7, -R3, R2, 1 ;  /* 0x3f80000003077423 */ /* 0x001fc80000000102 */
[----:B------:R-:W-:-:S04]  /*00c0*/  FFMA R7, R2, R7, R2 ;  /* 0x0000000702077223 */ /* 0x000fc80000000002 */
[----:B------:R-:W-:-:S04]  /*00d0*/  FFMA R2, R0, R7, RZ ;  /* 0x0000000700027223 */ /* 0x000fc800000000ff */
[----:B------:R-:W-:-:S04]  /*00e0*/  FFMA R6, -R3, R2, R0 ;  /* 0x0000000203067223 */ /* 0x000fc80000000100 */
[----:B------:R-:W-:Y:S01]  /*00f0*/  FFMA R7, R7, R6, R2 ;  /* 0x0000000607077223 */ /* 0x000fe20000000002 */
[----:B-1----:R-:W-:Y:S06]  /*0100*/  @!P0 BRA `(.L_x_1) ;  /* 0x00000000000c8947 */ /* 0x002fec0003800000 */
[----:B------:R-:W-:-:S07]  /*0110*/  MOV R2, 0x130 ;  /* 0x0000013000027802 */ /* 0x000fce0000000f00 */
[----:B------:R-:W-:Y:S05]  /*0120*/  CALL.REL.NOINC `($__internal_0_$__cuda_sm3x_div_rn_noftz_f32_slowpath) ;  /* 0x0000000000507944 */ /* 0x000fea0003c00000 */
[----:B------:R-:W-:-:S07]  /*0130*/  IMAD.MOV.U32 R7, RZ, RZ, R0 ;  /* 0x000000ffff077224 */ /* 0x000fce00078e0000 */
.L_x_1:
[----:B------:R-:W-:Y:S05]  /*0140*/  BSYNC.RECONVERGENT B0 ;  /* 0x0000000000007941 */ /* 0x000fea0003800200 */
.L_x_0:
[----:B------:R-:W2:Y:S01]  /*0150*/  LDG.E R2, desc[UR4][R4.64+0xc] ;  /* 0x00000c0404027981 */ /* 0x000ea2000c1e1900 */
[----:B------:R-:W0:Y:S01]  /*0160*/  MUFU.RCP R0, R3 ;  /* 0x0000000300007308 */ /* 0x000e220000001000 */
[----:B------:R-:W-:Y:S02]  /*0170*/  BSSY.RECONVERGENT B0, `(.L_x_2) ;  /* 0x000000d000007945 */ /* 0x000fe40003800200 */
[----:B------:R1:W-:Y:S01]  /*0180*/  STG.E desc[UR4][R4.64], R7 ;  /* 0x0000000704007986 */ /* 0x0003e2000c101904 */
[----:B0-----:R-:W-:-:S04]  /*0190*/  FFMA R9, -R3, R0, 1 ;  /* 0x3f80000003097423 */ /* 0x001fc80000000100 */
[----:B------:R-:W-:Y:S01]  /*01a0*/  FFMA R0, R0, R9, R0 ;  /* 0x0000000900007223 */ /* 0x000fe20000000000 */
[----:B--2---:R-:W0:Y:S03]  /*01b0*/  FCHK P0, R2, R3 ;  /* 0x0000000302007302 */ /* 0x004e260000000000 */
[----:B------:R-:W-:-:S04]  /*01c0*/  FFMA R9, R0, R2, RZ ;  /* 0x0000000200097223 */ /* 0x000fc800000000ff */
[----:B------:R-:W-:-:S04]  /*01d0*/  FFMA R6, -R3, R9, R2 ;  /* 0x0000000903067223 */ /* 0x000fc80000000102 */
[----:B------:R-:W-:Y:S01]  /*01e0*/  FFMA R9, R0, R6, R9 ;  /* 0x0000000600097223 */ /* 0x000fe20000000009 */
[----:B01----:R-:W-:Y:S06]  /*01f0*/  @!P0 BRA `(.L_x_3) ;  /* 0x0000000000108947 */ /* 0x003fec0003800000 */
[----:B------:R-:W-:Y:S01]  /*0200*/  IMAD.MOV.U32 R0, RZ, RZ, R2 ;  /* 0x000000ffff007224 */ /* 0x000fe200078e0002 */
[----:B------:R-:W-:-:S07]  /*0210*/  MOV R2, 0x230 ;  /* 0x0000023000027802 */ /* 0x000fce0000000f00 */
[----:B------:R-:W-:Y:S05]  /*0220*/  CALL.REL.NOINC `($__internal_0_$__cuda_sm3x_div_rn_noftz_f32_slowpath) ;  /* 0x0000000000107944 */ /* 0x000fea0003c00000 */
[----:B------:R-:W-:-:S07]  /*0230*/  IMAD.MOV.U32 R9, RZ, RZ, R0 ;  /* 0x000000ffff097224 */ /* 0x000fce00078e0000 */
.L_x_3:
[----:B------:R-:W-:Y:S05]  /*0240*/  BSYNC.RECONVERGENT B0 ;  /* 0x0000000000007941 */ /* 0x000fea0003800200 */
.L_x_2:
[----:B------:R-:W-:Y:S01]  /*0250*/  STG.E desc[UR4][R4.64+0x4], R9 ;  /* 0x0000040904007986 */ /* 0x000fe2000c101904 */
[----:B------:R-:W-:Y:S05]  /*0260*/  EXIT ;  /* 0x000000000000794d */ /* 0x000fea0003800000 */
        .weak           $__internal_0_$__cuda_sm3x_div_rn_noftz_f32_slowpath
        .type           $__internal_0_$__cuda_sm3x_div_rn_noftz_f32_slowpath,@function
        .size           $__internal_0_$__cuda_sm3x_div_rn_noftz_f32_slowpath,(.L_x_19 - $__internal_0_$__cuda_sm3x_div_rn_noftz_f32_slowpath)
$__internal_0_$__cuda_sm3x_div_rn_noftz_f32_slowpath:
[--C-:B------:R-:W-:Y:S01]  /*0270*/  SHF.R.U32.HI R7, RZ, 0x17, R3.reuse ;  /* 0x00000017ff077819 */ /* 0x100fe20000011603 */
[----:B------:R-:W-:Y:S01]  /*0280*/  BSSY.RECONVERGENT B1, `(.L_x_4) ;  /* 0x0000063000017945 */ /* 0x000fe20003800200 */
[----:B------:R-:W-:Y:S02]  /*0290*/  SHF.R.U32.HI R6, RZ, 0x17, R0 ;  /* 0x00000017ff067819 */ /* 0x000fe40000011600 */
[----:B------:R-:W-:Y:S01]  /*02a0*/  LOP3.LUT R12, R7, 0xff, RZ, 0xc0, !PT ;  /* 0x000000ff070c7812 */ /* 0x000fe200078ec0ff */
[----:B------:R-:W-:Y:S01]  /*02b0*/  IMAD.MOV.U32 R7, RZ, RZ, R3 ;  /* 0x000000ffff077224 */ /* 0x000fe200078e0003 */
[----:B------:R-:W-:-:S03]  /*02c0*/  LOP3.LUT R10, R6, 0xff, RZ, 0xc0, !PT ;  /* 0x000000ff060a7812 */ /* 0x000fc600078ec0ff */
[----:B------:R-:W-:Y:S02]  /*02d0*/  VIADD R9, R12, 0xffffffff ;  /* 0xffffffff0c097836 */ /* 0x000fe40000000000 */
[----:B------:R-:W-:-:S03]  /*02e0*/  VIADD R8, R10, 0xffffffff ;  /* 0xffffffff0a087836 */ /* 0x000fc60000000000 */
[----:B------:R-:W-:-:S04]  /*02f0*/  ISETP.GT.U32.AND P0, PT, R9, 0xfd, PT ;  /* 0x000000fd0900780c */ /* 0x000fc80003f04070 */
[----:B------:R-:W-:-:S13]  /*0300*/  ISETP.GT.U32.OR P0, PT, R8, 0xfd, P0 ;  /* 0x000000fd0800780c */ /* 0x000fda0000704470 */
[----:B------:R-:W-:Y:S01]  /*0310*/  @!P0 IMAD.MOV.U32 R6, RZ, RZ, RZ ;  /* 0x000000ffff068224 */ /* 0x000fe200078e00ff */
[----:B------:R-:W-:Y:S06]  /*0320*/  @!P0 BRA `(.L_x_5) ;  /* 0x00000000005c8947 */ /* 0x000fec0003800000 */
[----:B------:R-:W-:Y:S02]  /*0330*/  FSETP.GTU.FTZ.AND P0, PT, |R0|, +INF , PT ;  /* 0x7f8000000000780b */ /* 0x000fe40003f1c200 */
[----:B------:R-:W-:-:S04]  /*0340*/  FSETP.GTU.FTZ.AND P1, PT, |R3|, +INF , PT ;  /* 0x7f8000000300780b */ /* 0x000fc80003f3c200 */
[----:B------:R-:W-:-:S13]  /*0350*/  PLOP3.LUT P0, PT, P0, P1, PT, 0xf8, 0x8f ;  /* 0x00000000008f781c */ /* 0x000fda0000703f70 */
[----:B------:R-:W-:Y:S05]  /*0360*/  @P0 BRA `(.L_x_6) ;  /* 0x00000004004c0947 */ /* 0x000fea0003800000 */
[----:B------:R-:W-:-:S13]  /*0370*/  LOP3.LUT P0, RZ, R7, 0x7fffffff, R0, 0xc8, !PT ;  /* 0x7fffffff07ff7812 */ /* 0x000fda000780c800 */
[----:B------:R-:W-:Y:S05]  /*0380*/  @!P0 BRA `(.L_x_7) ;  /* 0x00000004003c8947 */ /* 0x000fea0003800000 */
[C---:B------:R-:W-:Y:S02]  /*0390*/  FSETP.NEU.FTZ.AND P2, PT, |R0|.reuse, +INF , PT ;  /* 0x7f8000000000780b */ /* 0x040fe40003f5d200 */
[----:B------:R-:W-:Y:S02]  /*03a0*/  FSETP.NEU.FTZ.AND P1, PT, |R3|, +INF , PT ;  /* 0x7f8000000300780b */ /* 0x000fe40003f3d200 */
[----:B------:R-:W-:-:S11]  /*03b0*/  FSETP.NEU.FTZ.AND P0, PT, |R0|, +INF , PT ;  /* 0x7f8000000000780b */ /* 0x000fd60003f1d200 */
[----:B------:R-:W-:Y:S05]  /*03c0*/  @!P1 BRA !P2, `(.L_x_7) ;  /* 0x00000004002c9947 */ /* 0x000fea0005000000 */
[----:B------:R-:W-:-:S04]  /*03d0*/  LOP3.LUT P2, RZ, R0, 0x7fffffff, RZ, 0xc0, !PT ;  /* 0x7fffffff00ff7812 */ /* 0x000fc8000784c0ff */
[----:B------:R-:W-:-:S13]  /*03e0*/  PLOP3.LUT P1, PT, P1, P2, PT, 0x2f, 0xf2 ;  /* 0x0000000000f2781c */ /* 0x000fda0000f24577 */
[----:B------:R-:W-:Y:S05]  /*03f0*/  @P1 BRA `(.L_x_8) ;  /* 0x0000000400181947 */ /* 0x000fea0003800000 */
[----:B------:R-:W-:-:S04]  /*0400*/  LOP3.LUT P1, RZ, R7, 0x7fffffff, RZ, 0xc0, !PT ;  /* 0x7fffffff07ff7812 */ /* 0x000fc8000782c0ff */
[----:B------:R-:W-:-:S13]  /*0410*/  PLOP3.LUT P0, PT, P0, P1, PT, 0x2f, 0xf2 ;  /* 0x0000000000f2781c */ /* 0x000fda0000702577 */
[----:B------:R-:W-:Y:S05]  /*0420*/  @P0 BRA `(.L_x_9) ;  /* 0x0000000400000947 */ /* 0x000fea0003800000 */
[----:B------:R-:W-:Y:S02]  /*0430*/  ISETP.GE.AND P0, PT, R8, RZ, PT ;  /* 0x000000ff0800720c */ /* 0x000fe40003f06270 */
[----:B------:R-:W-:-:S11]  /*0440*/  ISETP.GE.AND P1, PT, R9, RZ, PT ;  /* 0x000000ff0900720c */ /* 0x000fd60003f26270 */
[----:B------:R-:W-:Y:S02]  /*0450*/  @P0 IMAD.MOV.U32 R6, RZ, RZ, RZ ;  /* 0x000000ffff060224 */ /* 0x000fe400078e00ff */
[----:B------:R-:W-:Y:S01]  /*0460*/  @!P0 FFMA R0, R0, 1.84467440737095516160e+19, RZ ;  /* 0x5f80000000008823 */ /* 0x000fe200000000ff */
[----:B------:R-:W-:Y:S02]  /*0470*/  @!P0 IMAD.MOV.U32 R6, RZ, RZ, -0x40 ;  /* 0xffffffc0ff068424 */ /* 0x000fe400078e00ff */
[----:B------:R-:W-:Y:S02]  /*0480*/  @!P1 FFMA R7, R3, 1.84467440737095516160e+19, RZ ;  /* 0x5f80000003079823 */ /* 0x000fe400000000ff */
[----:B------:R-:W-:-:S07]  /*0490*/  @!P1 VIADD R6, R6, 0x40 ;  /* 0x0000004006069836 */ /* 0x000fce0000000000 */
.L_x_5:
[----:B------:R-:W-:Y:S01]  /*04a0*/  LEA R8, R12, 0xc0800000, 0x17 ;  /* 0xc08000000c087811 */ /* 0x000fe200078eb8ff */
[----:B------:R-:W-:Y:S04]  /*04b0*/  BSSY.RECONVERGENT B2, `(.L_x_10) ;  /* 0x0000036000027945 */ /* 0x000fe80003800200 */
[----:B------:R-:W-:Y:S02]  /*04c0*/  IMAD.IADD R8, R7, 0x1, -R8 ;  /* 0x0000000107087824 */ /* 0x000fe400078e0a08 */
[----:B------:R-:W-:Y:S02]  /*04d0*/  VIADD R7, R10, 0xffffff81 ;  /* 0xffffff810a077836 */ /* 0x000fe40000000000 */
[----:B------:R-:W0:Y:S01]  /*04e0*/  MUFU.RCP R9, R8 ;  /* 0x0000000800097308 */ /* 0x000e220000001000 */
[----:B------:R-:W-:Y:S01]  /*04f0*/  FADD.FTZ R11, -R8, -RZ ;  /* 0x800000ff080b7221 */ /* 0x000fe20000010100 */
[----:B------:R-:W-:-:S03]  /*0500*/  IMAD R0, R7, -0x800000, R0 ;  /* 0xff80000007007824 */ /* 0x000fc600078e0200 */
[----:B0-----:R-:W-:-:S04]  /*0510*/  FFMA R10, R9, R11, 1 ;  /* 0x3f800000090a7423 */ /* 0x001fc8000000000b */
[----:B------:R-:W-:-:S04]  /*0520*/  FFMA R14, R9, R10, R9 ;  /* 0x0000000a090e7223 */ /* 0x000fc80000000009 */
[----:B------:R-:W-:-:S04]  /*0530*/  FFMA R9, R0, R14, RZ ;  /* 0x0000000e00097223 */ /* 0x000fc800000000ff */
[----:B------:R-:W-:-:S04]  /*0540*/  FFMA R10, R11, R9, R0 ;  /* 0x000000090b0a7223 */ /* 0x000fc80000000000 */
[----:B------:R-:W-:Y:S01]  /*0550*/  FFMA R13, R14, R10, R9 ;  /* 0x0000000a0e0d7223 */ /* 0x000fe20000000009 */
[----:B------:R-:W-:-:S03]  /*0560*/  IADD3 R9, PT, PT, R7, 0x7f, -R12 ;  /* 0x0000007f07097810 */ /* 0x000fc60007ffe80c */
[----:B------:R-:W-:Y:S02]  /*0570*/  FFMA R10, R11, R13, R0 ;  /* 0x0000000d0b0a7223 */ /* 0x000fe40000000000 */
[----:B------:R-:W-:Y:S02]  /*0580*/  IMAD.IADD R9, R9, 0x1, R6 ;  /* 0x0000000109097824 */ /* 0x000fe400078e0206 */
[----:B------:R-:W-:-:S05]  /*0590*/  FFMA R0, R14, R10, R13 ;  /* 0x0000000a0e007223 */ /* 0x000fca000000000d */
[----:B------:R-:W-:-:S04]  /*05a0*/  SHF.R.U32.HI R7, RZ, 0x17, R0 ;  /* 0x00000017ff077819 */ /* 0x000fc80000011600 */
[----:B------:R-:W-:-:S05]  /*05b0*/  LOP3.LUT R7, R7, 0xff, RZ, 0xc0, !PT ;  /* 0x000000ff07077812 */ /* 0x000fca00078ec0ff */
[----:B------:R-:W-:-:S04]  /*05c0*/  IMAD.IADD R11, R7, 0x1, R9 ;  /* 0x00000001070b7824 */ /* 0x000fc800078e0209 */
[----:B------:R-:W-:-:S05]  /*05d0*/  VIADD R6, R11, 0xffffffff ;  /* 0xffffffff0b067836 */ /* 0x000fca0000000000 */
[----:B------:R-:W-:-:S13]  /*05e0*/  ISETP.GE.U32.AND P0, PT, R6, 0xfe, PT ;  /* 0x000000fe0600780c */ /* 0x000fda0003f06070 */
[----:B------:R-:W-:Y:S05]  /*05f0*/  @!P0 BRA `(.L_x_11) ;  /* 0x0000000000808947 */ /* 0x000fea0003800000 */
[----:B------:R-:W-:-:S13]  /*0600*/  ISETP.GT.AND P0, PT, R11, 0xfe, PT ;  /* 0x000000fe0b00780c */ /* 0x000fda0003f04270 */
[----:B------:R-:W-:Y:S05]  /*0610*/  @P0 BRA `(.L_x_12) ;  /* 0x00000000006c0947 */ /* 0x000fea0003800000 */
[----:B------:R-:W-:-:S13]  /*0620*/  ISETP.GE.AND P0, PT, R11, 0x1, PT ;  /* 0x000000010b00780c */ /* 0x000fda0003f06270 */
[----:B------:R-:W-:Y:S05]  /*0630*/  @P0 BRA `(.L_x_13) ;  /* 0x0000000000740947 */ /* 0x000fea0003800000 */
[----:B------:R-:W-:Y:S02]  /*0640*/  ISETP.GE.AND P0, PT, R11, -0x18, PT ;  /* 0xffffffe80b00780c */ /* 0x000fe40003f06270 */
[----:B------:R-:W-:-:S11]  /*0650*/  LOP3.LUT R0, R0, 0x80000000, RZ, 0xc0, !PT ;  /* 0x8000000000007812 */ /* 0x000fd600078ec0ff */
[----:B------:R-:W-:Y:S05]  /*0660*/  @!P0 BRA `(.L_x_13) ;  /* 0x0000000000688947 */ /* 0x000fea0003800000 */
[CCC-:B------:R-:W-:Y:S01]  /*0670*/  FFMA.RZ R6, R14.reuse, R10.reuse, R13.reuse ;  /* 0x0000000a0e067223 */ /* 0x1c0fe2000000c00d */
[C---:B------:R-:W-:Y:S02]  /*0680*/  VIADD R9, R11.reuse, 0x20 ;  /* 0x000000200b097836 */ /* 0x040fe40000000000 */
[-CC-:B------:R-:W-:Y:S01]  /*0690*/  FFMA.RM R7, R14, R10.reuse, R13.reuse ;  /* 0x0000000a0e077223 */ /* 0x180fe2000000400d */
[C---:B------:R-:W-:Y:S02]  /*06a0*/  ISETP.NE.AND P2, PT, R11.reuse, RZ, PT ;  /* 0x000000ff0b00720c */ /* 0x040fe40003f45270 */
[----:B------:R-:W-:Y:S01]  /*06b0*/  LOP3.LUT R8, R6, 0x7fffff, RZ, 0xc0, !PT ;  /* 0x007fffff06087812 */ /* 0x000fe200078ec0ff */
[----:B------:R-:W-:Y:S01]  /*06c0*/  FFMA.RP R6, R14, R10, R13 ;  /* 0x0000000a0e067223 */ /* 0x000fe2000000800d */
[----:B------:R-:W-:Y:S01]  /*06d0*/  IMAD.MOV R10, RZ, RZ, -R11 ;  /* 0x000000ffff0a7224 */ /* 0x000fe200078e0a0b */
[----:B------:R-:W-:Y:S02]  /*06e0*/  ISETP.NE.AND P1, PT, R11, RZ, PT ;  /* 0x000000ff0b00720c */ /* 0x000fe40003f25270 */
[----:B------:R-:W-:-:S02]  /*06f0*/  LOP3.LUT R8, R8, 0x800000, RZ, 0xfc, !PT ;  /* 0x0080000008087812 */ /* 0x000fc400078efcff */
[----:B------:R-:W-:Y:S02]  /*0700*/  FSETP.NEU.FTZ.AND P0, PT, R6, R7, PT ;  /* 0x000000070600720b */ /* 0x000fe40003f1d000 */
[----:B------:R-:W-:Y:S02]  /*0710*/  SHF.L.U32 R9, R8, R9, RZ ;  /* 0x0000000908097219 */ /* 0x000fe400000006ff */
[----:B------:R-:W-:Y:S02]  /*0720*/  SEL R7, R10, RZ, P2 ;  /* 0x000000ff0a077207 */ /* 0x000fe40001000000 */
[----:B------:R-:W-:Y:S02]  /*0730*/  ISETP.NE.AND P1, PT, R9, RZ, P1 ;  /* 0x000000ff0900720c */ /* 0x000fe40000f25270 */
[----:B------:R-:W-:Y:S02]  /*0740*/  SHF.R.U32.HI R7, RZ, R7, R8 ;  /* 0x00000007ff077219 */ /* 0x000fe40000011608 */
[----:B------:R-:W-:-:S02]  /*0750*/  PLOP3.LUT P0, PT, P0, P1, PT, 0xf8, 0x8f ;  /* 0x00000000008f781c */ /* 0x000fc40000703f70 */
[----:B------:R-:W-:Y:S02]  /*0760*/  SHF.R.U32.HI R9, RZ, 0x1, R7 ;  /* 0x00000001ff097819 */ /* 0x000fe40000011607 */
[----:B------:R-:W-:-:S04]  /*0770*/  SEL R6, RZ, 0x1, !P0 ;  /* 0x00000001ff067807 */ /* 0x000fc80004000000 */
[----:B------:R-:W-:-:S04]  /*0780*/  LOP3.LUT R6, R6, 0x1, R9, 0xf8, !PT ;  /* 0x0000000106067812 */ /* 0x000fc800078ef809 */
[----:B------:R-:W-:-:S05]  /*0790*/  LOP3.LUT R6, R6, R7, RZ, 0xc0, !PT ;  /* 0x0000000706067212 */ /* 0x000fca00078ec0ff */
[----:B------:R-:W-:-:S05]  /*07a0*/  IMAD.IADD R9, R9, 0x1, R6 ;  /* 0x0000000109097824 */ /* 0x000fca00078e0206 */
[----:B------:R-:W-:Y:S01]  /*07b0*/  LOP3.LUT R0, R9, R0, RZ, 0xfc, !PT ;  /* 0x0000000009007212 */ /* 0x000fe200078efcff */
[----:B------:R-:W-:Y:S06]  /*07c0*/  BRA `(.L_x_13) ;  /* 0x0000000000107947 */ /* 0x000fec0003800000 */
.L_x_12:
[----:B------:R-:W-:-:S04]  /*07d0*/  LOP3.LUT R0, R0, 0x80000000, RZ, 0xc0, !PT ;  /* 0x8000000000007812 */ /* 0x000fc800078ec0ff */
[----:B------:R-:W-:Y:S01]  /*07e0*/  LOP3.LUT R0, R0, 0x7f800000, RZ, 0xfc, !PT ;  /* 0x7f80000000007812 */ /* 0x000fe200078efcff */
[----:B------:R-:W-:Y:S06]  /*07f0*/  BRA `(.L_x_13) ;  /* 0x0000000000047947 */ /* 0x000fec0003800000 */
.L_x_11:
[----:B------:R-:W-:-:S07]  /*0800*/  IMAD R0, R9, 0x800000, R0 ;  /* 0x0080000009007824 */ /* 0x000fce00078e0200 */
.L_x_13:
[----:B------:R-:W-:Y:S05]  /*0810*/  BSYNC.RECONVERGENT B2 ;  /* 0x0000000000027941 */ /* 0x000fea0003800200 */
.L_x_10:
[----:B------:R-:W-:Y:S05]  /*0820*/  BRA `(.L_x_14) ;  /* 0x0000000000207947 */ /* 0x000fea0003800000 */
.L_x_9:
[----:B------:R-:W-:-:S04]  /*0830*/  LOP3.LUT R0, R7, 0x80000000, R0, 0x48, !PT ;  /* 0x8000000007007812 */ /* 0x000fc800078e4800 */
[----:B------:R-:W-:Y:S01]  /*0840*/  LOP3.LUT R0, R0, 0x7f800000, RZ, 0xfc, !PT ;  /* 0x7f80000000007812 */ /* 0x000fe200078efcff */
[----:B------:R-:W-:Y:S06]  /*0850*/  BRA `(.L_x_14) ;  /* 0x0000000000147947 */ /* 0x000fec0003800000 */
.L_x_8:
[----:B------:R-:W-:Y:S01]  /*0860*/  LOP3.LUT R0, R7, 0x80000000, R0, 0x48, !PT ;  /* 0x8000000007007812 */ /* 0x000fe200078e4800 */
[----:B------:R-:W-:Y:S06]  /*0870*/  BRA `(.L_x_14) ;  /* 0x00000000000c7947 */ /* 0x000fec0003800000 */
.L_x_7:
[----:B------:R-:W0:Y:S01]  /*0880*/  MUFU.RSQ R0, -QNAN ;  /* 0xffc0000000007908 */ /* 0x000e220000001400 */
[----:B------:R-:W-:Y:S05]  /*0890*/  BRA `(.L_x_14) ;  /* 0x0000000000047947 */ /* 0x000fea0003800000 */
.L_x_6:
[----:B------:R-:W-:-:S07]  /*08a0*/  FADD.FTZ R0, R0, R3 ;  /* 0x0000000300007221 */ /* 0x000fce0000010000 */
.L_x_14:
[----:B------:R-:W-:Y:S05]  /*08b0*/  BSYNC.RECONVERGENT B1 ;  /* 0x0000000000017941 */ /* 0x000fea0003800200 */
.L_x_4:
[----:B------:R-:W-:Y:S02]  /*08c0*/  IMAD.MOV.U32 R6, RZ, RZ, R2 ;  /* 0x000000ffff067224 */ /* 0x000fe400078e0002 */
[----:B------:R-:W-:-:S04]  /*08d0*/  IMAD.MOV.U32 R7, RZ, RZ, 0x0 ;  /* 0x00000000ff077424 */ /* 0x000fc800078e00ff */
[----:B0-----:R-:W-:Y:S05]  /*08e0*/  RET.REL.NODEC R6 `(_Z18newCentroidsKernelP5pontoP9centroide) ;  /* 0xfffffff406c47950 */ /* 0x001fea0003c3ffff */
.L_x_15:
[----:B------:R-:W-:-:S00]  /*08f0*/  BRA `(.L_x_15) ;  /* 0xfffffffc00fc7947 */ /* 0x000fc0000383ffff */
[----:B------:R-:W-:-:S00]  /*0900*/  NOP ;  /* 0x0000000000007918 */ /* 0x000fc00000000000 */
[----:B------:R-:W-:-:S00]  /*0910*/  NOP ;  /* 0x0000000000007918 */ /* 0x000fc00000000000 */
[----:B------:R-:W-:-:S00]  /*0920*/  NOP ;  /* 0x0000000000007918 */ /* 0x000fc00000000000 */
[----:B------:R-:W-:-:S00]  /*0930*/  NOP ;  /* 0x0000000000007918 */ /* 0x000fc00000000000 */
[----:B------:R-:W-:-:S00]  /*0940*/  NOP ;  /* 0x0000000000007918 */ /* 0x000fc00000000000 */
[----:B------:R-:W-:-:S00]  /*0950*/  NOP ;  /* 0x0000000000007918 */ /* 0x000fc00000000000 */
[----:B------:R-:W-:-:S00]  /*0960*/  NOP ;  /* 0x0000000000007918 */ /* 0x000fc00000000000 */
[----:B------:R-:W-:-:S00]  /*0970*/  NOP ;  /* 0x0000000000007918 */ /* 0x000fc00000000000 */
.L_x_19:


//--------------------- .text._Z12kMeansKernelP5pontoP9centroide --------------------------
	.section	.text._Z12kMeansKernelP5pontoP9centroide,"ax",@progbits
	.align	128
        .global         _Z12kMeansKernelP5pontoP9centroide
        .type           _Z12kMeansKernelP5pontoP9centroide,@function
        .size           _Z12kMeansKernelP5pontoP9centroide,(.L_x_21 - _Z12kMeansKernelP5pontoP9centroide)
        .other          _Z12kMeansKernelP5pontoP9centroide,@"STO_CUDA_ENTRY STV_DEFAULT"
_Z12kMeansKernelP5pontoP9centroide:
.text._Z12kMeansKernelP5pontoP9centroide:
[----:B------:R-:W-:Y:S01]  /*0000*/  LDC R1, c[0x0][0x37c] ;  /* 0x0000df00ff017b82 */ /* 0x000fe20000000800 */
[----:B------:R-:W0:Y:S07]  /*0010*/  S2R R5, SR_TID.X ;  /* 0x0000000000057919 */ /* 0x000e2e0000002100 */
[----:B------:R-:W0:Y:S01]  /*0020*/  S2UR UR4, SR_CTAID.X ;  /* 0x00000000000479c3 */ /* 0x000e220000002500 */
[----:B------:R-:W-:Y:S07]  /*0030*/  BSSY.RECONVERGENT B0, `(.L_x_16) ;  /* 0x000003a000007945 */ /* 0x000fee0003800200 */
[----:B------:R-:W0:Y:S08]  /*0040*/  LDC R0, c[0x0][0x360] ;  /* 0x0000d800ff007b82 */ /* 0x000e300000000800 */
[----:B------:R-:W1:Y:S01]  /*0050*/  LDC.64 R2, c[0x0][0x380] ;  /* 0x0000e000ff027b82 */ /* 0x000e620000000a00 */
[----:B0-----:R-:W-:Y:S01]  /*0060*/  IMAD R0, R0, UR4, R5 ;  /* 0x0000000400007c24 */ /* 0x001fe2000f8e0205 */
[----:B------:R-:W0:Y:S04]  /*0070*/  LDCU.64 UR4, c[0x0][0x358] ;  /* 0x00006b00ff0477ac */ /* 0x000e280008000a00 */
[C---:B------:R-:W-:Y:S01]  /*0080*/  ISETP.GT.AND P0, PT, R0.reuse, 0x98967f, PT ;  /* 0x0098967f0000780c */ /* 0x040fe20003f04270 */
[----:B-1----:R-:W-:-:S12]  /*0090*/  IMAD.WIDE R2, R0, 0xc, R2 ;  /* 0x0000000c00027825 */ /* 0x002fd800078e0202 */
[----:B------:R-:W-:Y:S05]  /*00a0*/  @P0 BRA `(.L_x_17) ;  /* 0x0000000000c80947 */ /* 0x000fea0003800000 */
[----:B------:R-:W1:Y:S08]  /*00b0*/  LDC.64 R4, c[0x0][0x380] ;  /* 0x0000e000ff047b82 */ /* 0x000e700000000a00 */
[----:B------:R-:W2:Y:S01]  /*00c0*/  LDC.64 R12, c[0x0][0x388] ;  /* 0x0000e200ff0c7b82 */ /* 0x000ea20000000a00 */
[----:B-1----:R-:W-:-:S05]  /*00d0*/  IMAD.WIDE R4, R0, 0xc, R4 ;  /* 0x0000000c00047825 */ /* 0x002fca00078e0204 */
[----:B0-----:R-:W3:Y:S04]  /*00e0*/  LDG.E R9, desc[UR4][R4.64+0x4] ;  /* 0x0000040404097981 */ /* 0x001ee8000c1e1900 */
[----:B--2---:R-:W3:Y:S04]  /*00f0*/  LDG.E R16, desc[UR4][R12.64+0x4] ;  /* 0x000004040c107981 */ /* 0x004ee8000c1e1900 */
[----:B------:R-:W2:Y:S04]  /*0100*/  LDG.E R14, desc[UR4][R12.64] ;  /* 0x000000040c0e7981 */ /* 0x000ea8000c1e1900 */
[----:B------:R-:W2:Y:S04]  /*0110*/  LDG.E R7, desc[UR4][R4.64] ;  /* 0x0000000404077981 */ /* 0x000ea8000c1e1900 */
[----:B------:R-:W4:Y:S04]  /*0120*/  LDG.E R20, desc[UR4][R12.64+0x18] ;  /* 0x000018040c147981 */ /* 0x000f28000c1e1900 */
[----:B------:R-:W5:Y:S04]  /*0130*/  LDG.E R18, desc[UR4][R12.64+0x14] ;  /* 0x000014040c127981 */ /* 0x000f68000c1e1900 */
[----:B------:R-:W5:Y:S04]  /*0140*/  LDG.E R24, desc[UR4][R12.64+0x2c] ;  /* 0x00002c040c187981 */ /* 0x000f68000c1e1900 */
[----:B------:R-:W5:Y:S04]  /*0150*/  LDG.E R22, desc[UR4][R12.64+0x28] ;  /* 0x000028040c167981 */ /* 0x000f68000c1e1900 */
[----:B------:R-:W5:Y:S04]  /*0160*/  LDG.E R8, desc[UR4][R12.64+0x40] ;  /* 0x000040040c087981 */ /* 0x000f68000c1e1900 */
[----:B------:R0:W5:Y:S04]  /*0170*/  LDG.E R10, desc[UR4][R12.64+0x3c] ;  /* 0x00003c040c0a7981 */ /* 0x000168000c1e1900 */
[----:B------:R-:W5:Y:S01]  /*0180*/  LDG.E R6, desc[UR4][R4.64+0x8] ;  /* 0x0000080404067981 */ /* 0x000f62000c1e1900 */
[----:B------:R-:W-:Y:S01]  /*0190*/  ISETP.GT.AND P1, PT, R0, 0x3, PT ;  /* 0x000000030000780c */ /* 0x000fe20003f24270 */
[----:B---3--:R-:W-:-:S04]  /*01a0*/  FADD R16, R9, -R16 ;  /* 0x8000001009107221 */ /* 0x008fc80000000000 */
[----:B------:R-:W-:Y:S01]  /*01b0*/  FMUL R11, R16, R16 ;  /* 0x00000010100b7220 */ /* 0x000fe20000400000 */
[----:B--2---:R-:W-:-:S04]  /*01c0*/  FADD R14, R7, -R14 ;  /* 0x8000000e070e7221 */ /* 0x004fc80000000000 */
[----:B------:R-:W-:Y:S01]  /*01d0*/  FFMA R11, R14, R14, R11 ;  /* 0x0000000e0e0b7223 */ /* 0x000fe2000000000b */
[----:B----4-:R-:W-:Y:S01]  /*01e0*/  FADD R20, R9, -R20 ;  /* 0x8000001409147221 */ /* 0x010fe20000000000 */
[----:B-----5:R-:W-:-:S03]  /*01f0*/  FADD R18, R7, -R18 ;  /* 0x8000001207127221 */ /* 0x020fc60000000000 */
[----:B------:R-:W-:Y:S01]  /*0200*/  FMUL R15, R20, R20 ;  /* 0x00000014140f7220 */ /* 0x000fe20000400000 */
[----:B------:R-:W-:Y:S01]  /*0210*/  FSETP.GEU.AND P2, PT, R11, 10000, PT ;  /* 0x461c40000b00780b */ /* 0x000fe20003f4e000 */
[----:B------:R-:W-:Y:S02]  /*0220*/  FADD R24, R9, -R24 ;  /* 0x8000001809187221 */ /* 0x000fe40000000000 */
[----:B------:R-:W-:Y:S01]  /*0230*/  FFMA R18, R18, R18, R15 ;  /* 0x0000001212127223 */ /* 0x000fe2000000000f */
[----:B------:R-:W-:Y:S01]  /*0240*/  FSEL R11, R11, 10000, !P2 ;  /* 0x461c40000b0b7808 */ /* 0x000fe20005000000 */
[----:B------:R-:W-:Y:S01]  /*0250*/  FADD R22, R7, -R22 ;  /* 0x8000001607167221 */ /* 0x000fe20000000000 */
[----:B0-----:R-:W-:Y:S02]  /*0260*/  FMUL R13, R24, R24 ;  /* 0x00000018180d7220 */ /* 0x001fe40000400000 */
[----:B------:R-:W-:Y:S01]  /*0270*/  FSETP.GEU.AND P3, PT, R18, R11, PT ;  /* 0x0000000b1200720b */ /* 0x000fe20003f6e000 */
[----:B------:R-:W-:Y:S01]  /*0280*/  FADD R8, R9, -R8 ;  /* 0x8000000809087221 */ /* 0x000fe20000000000 */
[----:B------:R-:W-:-:S02]  /*0290*/  FFMA R22, R22, R22, R13 ;  /* 0x0000001616167223 */ /* 0x000fc4000000000d */
[----:B------:R-:W-:Y:S01]  /*02a0*/  FSEL R11, R18, R11, !P3 ;  /* 0x0000000b120b7208 */ /* 0x000fe20005800000 */
[----:B------:R-:W-:Y:S01]  /*02b0*/  FADD R10, R7, -R10 ;  /* 0x8000000a070a7221 */ /* 0x000fe20000000000 */
[----:B------:R-:W-:Y:S02]  /*02c0*/  FMUL R9, R8, R8 ;  /* 0x0000000808097220 */ /* 0x000fe40000400000 */
[-C--:B------:R-:W-:Y:S02]  /*02d0*/  FSETP.GEU.AND P0, PT, R22, R11.reuse, PT ;  /* 0x0000000b1600720b */ /* 0x080fe40003f0e000 */
[----:B------:R-:W-:Y:S01]  /*02e0*/  SEL R7, RZ, 0xffffffff, !P2 ;  /* 0xffffffffff077807 */ /* 0x000fe20005000000 */
[----:B------:R-:W-:Y:S01]  /*02f0*/  FFMA R10, R10, R10, R9 ;  /* 0x0000000a0a0a7223 */ /* 0x000fe20000000009 */
[----:B------:R-:W-:Y:S01]  /*0300*/  FSEL R11, R22, R11, !P0 ;  /* 0x0000000b160b7208 */ /* 0x000fe20004000000 */
[----:B------:R-:W0:Y:S01]  /*0310*/  @!P1 LDC.64 R8, c[0x0][0x388] ;  /* 0x0000e200ff089b82 */ /* 0x000e220000000a00 */
[----:B------:R-:W-:-:S02]  /*0320*/  SEL R7, R7, 0x1, P3 ;  /* 0x0000000107077807 */ /* 0x000fc40001800000 */
[----:B------:R-:W-:Y:S02]  /*0330*/  FSETP.GEU.AND P2, PT, R10, R11, PT ;  /* 0x0000000b0a00720b */ /* 0x000fe40003f4e000 */
[----:B------:R-:W-:-:S04]  /*0340*/  SEL R7, R7, 0x2, P0 ;  /* 0x0000000207077807 */ /* 0x000fc80000000000 */
[----:B------:R-:W-:-:S04]  /*0350*/  SEL R11, R7, 0x3, P2 ;  /* 0x00000003070b7807 */ /* 0x000fc80001000000 */
[----:B------:R-:W-:-:S04]  /*0360*/  ISETP.NE.AND P0, PT, R11, -0x1, PT ;  /* 0xffffffff0b00780c */ /* 0x000fc80003f05270 */
[----:B------:R-:W-:Y:S01]  /*0370*/  ISETP.EQ.OR P0, PT, R6, R11, !P0 ;  /* 0x0000000b0600720c */ /* 0x000fe20004702670 */
[----:B0-----:R-:W-:-:S12]  /*0380*/  @!P1 IMAD.WIDE R6, R0, 0x14, R8 ;  /* 0x0000001400069825 */ /* 0x001fd800078e0208 */
[----:B------:R1:W-:Y:S04]  /*0390*/  @!P0 STG.E desc[UR4][R4.64+0x8], R11 ;  /* 0x0000080b04008986 */ /* 0x0003e8000c101904 */
[----:B------:R1:W-:Y:S04]  /*03a0*/  @!P1 STG.E desc[UR4][R6.64+0x8], RZ ;  /* 0x000008ff06009986 */ /* 0x0003e8000c101904 */
[----:B------:R1:W-:Y:S04]  /*03b0*/  @!P1 STG.E desc[UR4][R6.64+0xc], RZ ;  /* 0x00000cff06009986 */ /* 0x0003e8000c101904 */
[----:B------:R1:W-:Y:S02]  /*03c0*/  @!P1 STG.E desc[UR4][R6.64+0x10], RZ ;  /* 0x000010ff06009986 */ /* 0x0003e4000c101904 */
.L_x_17:
[----:B0-----:R-:W-:Y:S05]  /*03d0*/  BSYNC.RECONVERGENT B0 ;  /* 0x0000000000007941 */ /* 0x001fea0003800200 */
.L_x_16:
[----:B-1----:R-:W2:Y:S01]  /*03e0*/  LDG.E R7, desc[UR4][R2.64+0x8] ;  /* 0x0000080402077981 */ /* 0x002ea2000c1e1900 */
[----:B------:R-:W2:Y:S03]  /*03f0*/  LDC.64 R4, c[0x0][0x388] ;  /* 0x0000e200ff047b82 */ /* 0x000ea60000000a00 */
[----:B------:R-:W3:Y:S01]  /*0400*/  LDG.E R9, desc[UR4][R2.64] ;  /* 0x0000000402097981 */ /* 0x000ee2000c1e1900 */
[----:B--2---:R-:W-:-:S05]  /*0410*/  IMAD.WIDE R4, R7, 0x14, R4 ;  /* 0x0000001407047825 */ /* 0x004fca00078e0204 */
[----:B---3--:R-:W-:Y:S04]  /*0420*/  REDG.E.ADD.F32.FTZ.RN.STRONG.GPU desc[UR4][R4.64+0x8], R9 ;  /* 0x00000809040079a6 */ /* 0x008fe8000c12f304 */
[----:B------:R-:W2:Y:S01]  /*0430*/  LDG.E R7, desc[UR4][R2.64+0x4] ;  /* 0x0000040402077981 */ /* 0x000ea2000c1e1900 */
[----:B------:R-:W-:-:S03]  /*0440*/  HFMA2 R11, -RZ, RZ, 0, 5.9604644775390625e-08 ;  /* 0x00000001ff0b7431 */ /* 0x000fc600000001ff */
[----:B--2---:R-:W-:Y:S04]  /*0450*/  REDG.E.ADD.F32.FTZ.RN.STRONG.GPU desc[UR4][R4.64+0xc], R7 ;  /* 0x00000c07040079a6 */ /* 0x004fe8000c12f304 */
[----:B------:R-:W-:Y:S01]  /*0460*/  REDG.E.ADD.STRONG.GPU desc[UR4][R4.64+0x10], R11 ;  /* 0x0000100b0400798e */ /* 0x000fe2000c12e104 */
[----:B------:R-:W-:Y:S05]  /*0470*/  EXIT ;  /* 0x000000000000794d */ /* 0x000fea0003800000 */
.L_x_18:
        /* <DEDUP_REMOVED lines=16> */
.L_x_21:


//--------------------- .nv.shared.reserved.0     --------------------------
	.section	.nv.shared.reserved.0,"aw",@nobits
	.weak		__nv_reservedSMEM_offset_0_alias
	.size		__nv_reservedSMEM_offset_0_alias, 0, 64
	.other		__nv_reservedSMEM_offset_0_alias,@"STO_CUDA_RESERVED_SHARED STV_DEFAULT"
__nv_reservedSMEM_offset_0_alias:
	.zero		0
	.zero		64


//--------------------- .nv.constant0._Z18newCentroidsKernelP5pontoP9centroide --------------------------
	.section	.nv.constant0._Z18newCentroidsKernelP5pontoP9centroide,"a",@progbits
	.sectionflags	@""
	.align	4
.nv.constant0._Z18newCentroidsKernelP5pontoP9centroide:
	.zero		912


//--------------------- .nv.constant0._Z12kMeansKernelP5pontoP9centroide --------------------------
	.section	.nv.constant0._Z12kMeansKernelP5pontoP9centroide,"a",@progbits
	.sectionflags	@""
	.align	4
.nv.constant0._Z12kMeansKernelP5pontoP9centroide:
	.zero		912


//--------------------- SYMBOLS --------------------------

	.type		.nv.reservedSmem.offset0,@object
	.size		.nv.reservedSmem.offset0,0x4
